//
// Generated by NVIDIA NVVM Compiler
//
// Compiler Build ID: CL-36424714
// Cuda compilation tools, release 13.0, V13.0.88
// Based on NVVM 20.0.0
//

.version 9.0
.target sm_100
.address_size 64

	// .globl	_Z6kernelPiPf
// _ZZ9reductionPiE10blockTotal has been demoted
.extern .shared .align 16 .b8 sdata[];

.visible .entry _Z6kernelPiPf(
	.param .u64 .ptr .align 1 _Z6kernelPiPf_param_0,
	.param .u64 .ptr .align 1 _Z6kernelPiPf_param_1
)
{
	.reg .pred 	%p<2>;
	.reg .b32 	%r<8>;
	.reg .b32 	%f<3>;
	.reg .b64 	%rd<11>;
	.reg .b64 	%fd<5>;

	ld.param.u64 	%rd2, [_Z6kernelPiPf_param_0];
	ld.param.u64 	%rd3, [_Z6kernelPiPf_param_1];
	cvta.to.global.u64 	%rd1, %rd2;
	cvta.to.global.u64 	%rd4, %rd3;
	mov.u32 	%r2, %ntid.x;
	mov.u32 	%r3, %ctaid.x;
	mov.u32 	%r4, %tid.x;
	mad.lo.s32 	%r1, %r2, %r3, %r4;
	shl.b32 	%r5, %r1, 1;
	mul.wide.s32 	%rd5, %r5, 4;
	add.s64 	%rd6, %rd4, %rd5;
	ld.global.f32 	%f1, [%rd6];
	cvt.f64.f32 	%fd1, %f1;
	ld.global.f32 	%f2, [%rd6+4];
	cvt.f64.f32 	%fd2, %f2;
	mul.f64 	%fd3, %fd2, %fd2;
	fma.rn.f64 	%fd4, %fd1, %fd1, %fd3;
	setp.gtu.f64 	%p1, %fd4, 0d3FF0000000000000;
	@%p1 bra 	$L__BB0_2;
	mul.wide.s32 	%rd7, %r1, 4;
	add.s64 	%rd8, %rd1, %rd7;
	mov.b32 	%r6, 1;
	st.global.u32 	[%rd8], %r6;
	bra.uni 	$L__BB0_3;
$L__BB0_2:
	mul.wide.s32 	%rd9, %r1, 4;
	add.s64 	%rd10, %rd1, %rd9;
	mov.b32 	%r7, 0;
	st.global.u32 	[%rd10], %r7;
$L__BB0_3:
	ret;

}
	// .globl	_Z9reductionPi
.visible .entry _Z9reductionPi(
	.param .u64 .ptr .align 1 _Z9reductionPi_param_0
)
{
	.reg .b32 	%r<45>;
	.reg .b64 	%rd<7>;
	// demoted variable
	.shared .align 4 .u32 _ZZ9reductionPiE10blockTotal;
	ld.param.u64 	%rd1, [_Z9reductionPi_param_0];
	mov.u32 	%r1, %tid.x;
	mov.b32 	%r2, 0;
	st.shared.u32 	[_ZZ9reductionPiE10blockTotal], %r2;
	mov.u32 	%r3, %ctaid.x;
	mov.u32 	%r4, %ntid.x;
	mad.lo.s32 	%r5, %r3, %r4, %r1;
	bar.sync 	0;
	shl.b32 	%r6, %r5, 4;
	shl.b32 	%r7, %r1, 2;
	mov.u32 	%r8, sdata;
	add.s32 	%r9, %r8, %r7;
	cvta.to.global.u64 	%rd2, %rd1;
	mul.wide.s32 	%rd3, %r6, 4;
	add.s64 	%rd4, %rd2, %rd3;
	ld.global.u32 	%r10, [%rd4];
	atom.shared.add.u32 	%r11, [%r9], %r10;
	ld.global.u32 	%r12, [%rd4+4];
	atom.shared.add.u32 	%r13, [%r9], %r12;
	ld.global.u32 	%r14, [%rd4+8];
	atom.shared.add.u32 	%r15, [%r9], %r14;
	ld.global.u32 	%r16, [%rd4+12];
	atom.shared.add.u32 	%r17, [%r9], %r16;
	ld.global.u32 	%r18, [%rd4+16];
	atom.shared.add.u32 	%r19, [%r9], %r18;
	ld.global.u32 	%r20, [%rd4+20];
	atom.shared.add.u32 	%r21, [%r9], %r20;
	ld.global.u32 	%r22, [%rd4+24];
	atom.shared.add.u32 	%r23, [%r9], %r22;
	ld.global.u32 	%r24, [%rd4+28];
	atom.shared.add.u32 	%r25, [%r9], %r24;
	ld.global.u32 	%r26, [%rd4+32];
	atom.shared.add.u32 	%r27, [%r9], %r26;
	ld.global.u32 	%r28, [%rd4+36];
	atom.shared.add.u32 	%r29, [%r9], %r28;
	ld.global.u32 	%r30, [%rd4+40];
	atom.shared.add.u32 	%r31, [%r9], %r30;
	ld.global.u32 	%r32, [%rd4+44];
	atom.shared.add.u32 	%r33, [%r9], %r32;
	ld.global.u32 	%r34, [%rd4+48];
	atom.shared.add.u32 	%r35, [%r9], %r34;
	ld.global.u32 	%r36, [%rd4+52];
	atom.shared.add.u32 	%r37, [%r9], %r36;
	ld.global.u32 	%r38, [%rd4+56];
	atom.shared.add.u32 	%r39, [%r9], %r38;
	ld.global.u32 	%r40, [%rd4+60];
	atom.shared.add.u32 	%r41, [%r9], %r40;
	bar.sync 	0;
	ld.shared.u32 	%r42, [%r9];
	atom.shared.add.u32 	%r43, [_ZZ9reductionPiE10blockTotal], %r42;
	ld.shared.u32 	%r44, [_ZZ9reductionPiE10blockTotal];
	mul.wide.u32 	%rd5, %r3, 4;
	add.s64 	%rd6, %rd2, %rd5;
	st.global.u32 	[%rd6], %r44;
	ret;

}


// ===== COMPILED SASS (sm_100) =====

	.target	sm_100

	.elftype	@"ET_EXEC"


//--------------------- .note.nv.tkinfo           --------------------------
	.section	.note.nv.tkinfo,"",@"SHT_NOTE"
	.sectionflags	@"SHF_NOTE_NV_TKINFO"
	.tkinfo
        /*0018*/ 	.word	0x00000002
        /*0030*/ 	.string	""
        /*0030*/ 	.string	"ptxas"
        /*0030*/ 	.string	"Cuda compilation tools, release 13.0, V13.0.88"
        /*0030*/ 	.string	"Build cuda_13.0.r13.0/compiler.36424714_0"
        /*0030*/ 	.string	"-arch sm_100 -m 64 "



//--------------------- .note.nv.cuinfo           --------------------------
	.section	.note.nv.cuinfo,"",@"SHT_NOTE"
	.sectionflags	@"SHF_NOTE_NV_CUINFO"
        /*0018*/ 	.short	0x0002
        /*001a*/ 	.short	0x0064
        /*001c*/ 	.short	0x0082
	.zero		2


//--------------------- .nv.info                  --------------------------
	.section	.nv.info,"",@"SHT_CUDA_INFO"
	.align	4


	//----- nvinfo : EIATTR_REGCOUNT
	.align		4
        /*0000*/ 	.byte	0x04, 0x2f
        /*0002*/ 	.short	(.L_1 - .L_0)
	.align		4
.L_0:
        /*0004*/ 	.word	index@(_Z6kernelPiPf)
        /*0008*/ 	.word	0x0000000c


	//----- nvinfo : EIATTR_FRAME_SIZE
	.align		4
.L_1:
        /*000c*/ 	.byte	0x04, 0x11
        /*000e*/ 	.short	(.L_3 - .L_2)
	.align		4
.L_2:
        /*0010*/ 	.word	index@(_Z6kernelPiPf)
        /*0014*/ 	.word	0x00000000


	//----- nvinfo : EIATTR_REGCOUNT
	.align		4
.L_3:
        /*0018*/ 	.byte	0x04, 0x2f
        /*001a*/ 	.short	(.L_5 - .L_4)
	.align		4
.L_4:
        /*001c*/ 	.word	index@(_Z9reductionPi)
        /*0020*/ 	.word	0x00000020


	//----- nvinfo : EIATTR_FRAME_SIZE
	.align		4
.L_5:
        /*0024*/ 	.byte	0x04, 0x11
        /*0026*/ 	.short	(.L_7 - .L_6)
	.align		4
.L_6:
        /*0028*/ 	.word	index@(_Z9reductionPi)
        /*002c*/ 	.word	0x00000000


	//----- nvinfo : EIATTR_MIN_STACK_SIZE
	.align		4
.L_7:
        /*0030*/ 	.byte	0x04, 0x12
        /*0032*/ 	.short	(.L_9 - .L_8)
	.align		4
.L_8:
        /*0034*/ 	.word	index@(_Z9reductionPi)
        /*0038*/ 	.word	0x00000000


	//----- nvinfo : EIATTR_MIN_STACK_SIZE
	.align		4
.L_9:
        /*003c*/ 	.byte	0x04, 0x12
        /*003e*/ 	.short	(.L_11 - .L_10)
	.align		4
.L_10:
        /*0040*/ 	.word	index@(_Z6kernelPiPf)
        /*0044*/ 	.word	0x00000000
.L_11:


//--------------------- .nv.compat                --------------------------
	.section	.nv.compat,"",@"SHT_CUDA_COMPAT_INFO"
	.align	4
        /*0000*/ 	.byte	0x02, 0x09, 0x00, 0x00, 0x02, 0x02, 0x01, 0x00, 0x02, 0x05, 0x05, 0x00, 0x03, 0x07, 0x01, 0x01
        /*0010*/ 	.byte	0x02, 0x03, 0x00, 0x00, 0x02, 0x06, 0x01, 0x00, 0x04, 0x0b, 0x08, 0x00, 0x01, 0x00, 0x00, 0x00
        /*0020*/ 	.byte	0x00, 0x00, 0x00, 0x00


//--------------------- .nv.info._Z9reductionPi   --------------------------
	.section	.nv.info._Z9reductionPi,"",@"SHT_CUDA_INFO"
	.sectionflags	@""
	.align	4


	//----- nvinfo : EIATTR_CUDA_API_VERSION
	.align		4
        /*0000*/ 	.byte	0x04, 0x37
        /*0002*/ 	.short	(.L_13 - .L_12)
.L_12:
        /*0004*/ 	.word	0x00000082


	//----- nvinfo : EIATTR_KPARAM_INFO
	.align		4
.L_13:
        /*0008*/ 	.byte	0x04, 0x17
        /*000a*/ 	.short	(.L_15 - .L_14)
.L_14:
        /*000c*/ 	.word	0x00000000
        /*0010*/ 	.short	0x0000
        /*0012*/ 	.short	0x0000
        /*0014*/ 	.byte	0x00, 0xf5, 0x21, 0x00


	//----- nvinfo : EIATTR_SPARSE_MMA_MASK
	.align		4
.L_15:
        /*0018*/ 	.byte	0x03, 0x50
        /*001a*/ 	.short	0x0000


	//----- nvinfo : EIATTR_MAXREG_COUNT
	.align		4
        /*001c*/ 	.byte	0x03, 0x1b
        /*001e*/ 	.short	0x00ff


	//----- nvinfo : EIATTR_NUM_BARRIERS
	.align		4
        /*0020*/ 	.byte	0x02, 0x4c
        /*0022*/ 	.byte	0x01
	.zero		1


	//----- nvinfo : EIATTR_MERCURY_ISA_VERSION
	.align		4
        /*0024*/ 	.byte	0x03, 0x5f
        /*0026*/ 	.short	0x0101


	//----- nvinfo : EIATTR_INT_WARP_WIDE_INSTR_OFFSETS
	.align		4
        /*0028*/ 	.byte	0x04, 0x31
        /*002a*/ 	.short	(.L_17 - .L_16)


	//   ....[0]....
.L_16:
        /*002c*/ 	.word	0x00000230


	//   ....[1]....
        /*0030*/ 	.word	0x00000380


	//----- nvinfo : EIATTR_VRC_CTA_INIT_COUNT
	.align		4
.L_17:
        /*0034*/ 	.byte	0x02, 0x4a
	.zero		1
	.zero		1


	//----- nvinfo : EIATTR_EXIT_INSTR_OFFSETS
	.align		4
        /*0038*/ 	.byte	0x04, 0x1c
        /*003a*/ 	.short	(.L_19 - .L_18)


	//   ....[0]....
.L_18:
        /*003c*/ 	.word	0x000003d0


	//----- nvinfo : EIATTR_CBANK_PARAM_SIZE
	.align		4
.L_19:
        /*0040*/ 	.byte	0x03, 0x19
        /*0042*/ 	.short	0x0008


	//----- nvinfo : EIATTR_PARAM_CBANK
	.align		4
        /*0044*/ 	.byte	0x04, 0x0a
        /*0046*/ 	.short	(.L_21 - .L_20)
	.align		4
.L_20:
        /*0048*/ 	.word	index@(.nv.constant0._Z9reductionPi)
        /*004c*/ 	.short	0x0380
        /*004e*/ 	.short	0x0008


	//----- nvinfo : EIATTR_SW_WAR
	.align		4
.L_21:
        /*0050*/ 	.byte	0x04, 0x36
        /*0052*/ 	.short	(.L_23 - .L_22)
.L_22:
        /*0054*/ 	.word	0x00000008
.L_23:


//--------------------- .nv.info._Z6kernelPiPf    --------------------------
	.section	.nv.info._Z6kernelPiPf,"",@"SHT_CUDA_INFO"
	.sectionflags	@""
	.align	4


	//----- nvinfo : EIATTR_CUDA_API_VERSION
	.align		4
        /*0000*/ 	.byte	0x04, 0x37
        /*0002*/ 	.short	(.L_25 - .L_24)
.L_24:
        /*0004*/ 	.word	0x00000082


	//----- nvinfo : EIATTR_KPARAM_INFO
	.align		4
.L_25:
        /*0008*/ 	.byte	0x04, 0x17
        /*000a*/ 	.short	(.L_27 - .L_26)
.L_26:
        /*000c*/ 	.word	0x00000000
        /*0010*/ 	.short	0x0001
        /*0012*/ 	.short	0x0008
        /*0014*/ 	.byte	0x00, 0xf5, 0x21, 0x00


	//----- nvinfo : EIATTR_KPARAM_INFO
	.align		4
.L_27:
        /*0018*/ 	.byte	0x04, 0x17
        /*001a*/ 	.short	(.L_29 - .L_28)
.L_28:
        /*001c*/ 	.word	0x00000000
        /*0020*/ 	.short	0x0000
        /*0022*/ 	.short	0x0000
        /*0024*/ 	.byte	0x00, 0xf5, 0x21, 0x00


	//----- nvinfo : EIATTR_SPARSE_MMA_MASK
	.align		4
.L_29:
        /*0028*/ 	.byte	0x03, 0x50
        /*002a*/ 	.short	0x0000


	//----- nvinfo : EIATTR_MAXREG_COUNT
	.align		4
        /*002c*/ 	.byte	0x03, 0x1b
        /*002e*/ 	.short	0x00ff


	//----- nvinfo : EIATTR_MERCURY_ISA_VERSION
	.align		4
        /*0030*/ 	.byte	0x03, 0x5f
        /*0032*/ 	.short	0x0101


	//----- nvinfo : EIATTR_VRC_CTA_INIT_COUNT
	.align		4
        /*0034*/ 	.byte	0x02, 0x4a
	.zero		1
	.zero		1


	//----- nvinfo : EIATTR_EXIT_INSTR_OFFSETS
	.align		4
        /*0038*/ 	.byte	0x04, 0x1c
        /*003a*/ 	.short	(.L_31 - .L_30)


	//   ....[0]....
.L_30:
        /*003c*/ 	.word	0x00000140


	//   ....[1]....
        /*0040*/ 	.word	0x00000180


	//----- nvinfo : EIATTR_CBANK_PARAM_SIZE
	.align		4
.L_31:
        /*0044*/ 	.byte	0x03, 0x19
        /*0046*/ 	.short	0x0010


	//----- nvinfo : EIATTR_PARAM_CBANK
	.align		4
        /*0048*/ 	.byte	0x04, 0x0a
        /*004a*/ 	.short	(.L_33 - .L_32)
	.align		4
.L_32:
        /*004c*/ 	.word	index@(.nv.constant0._Z6kernelPiPf)
        /*0050*/ 	.short	0x0380
        /*0052*/ 	.short	0x0010


	//----- nvinfo : EIATTR_SW_WAR
	.align		4
.L_33:
        /*0054*/ 	.byte	0x04, 0x36
        /*0056*/ 	.short	(.L_35 - .L_34)
.L_34:
        /*0058*/ 	.word	0x00000008
.L_35:


//--------------------- .nv.callgraph             --------------------------
	.section	.nv.callgraph,"",@"SHT_CUDA_CALLGRAPH"
	.align	4
	.sectionentsize	8
	.align		4
        /*0000*/ 	.word	0x00000000
	.align		4
        /*0004*/ 	.word	0xffffffff
	.align		4
        /*0008*/ 	.word	0x00000000
	.align		4
        /*000c*/ 	.word	0xfffffffe
	.align		4
        /*0010*/ 	.word	0x00000000
	.align		4
        /*0014*/ 	.word	0xfffffffd
	.align		4
        /*0018*/ 	.word	0x00000000
	.align		4
        /*001c*/ 	.word	0xfffffffc


//--------------------- .text._Z9reductionPi      --------------------------
	.section	.text._Z9reductionPi,"ax",@progbits
	.align	128
        .global         _Z9reductionPi
        .type           _Z9reductionPi,@function
        .size           _Z9reductionPi,(.L_x_2 - _Z9reductionPi)
        .other          _Z9reductionPi,@"STO_CUDA_ENTRY STV_DEFAULT"
_Z9reductionPi:
.text._Z9reductionPi:
[----:B------:R-:W-:Y:S01]  /*0000*/  LDC R1, c[0x0][0x37c] ;  /* 0x0000df00ff017b82 */ /* 0x000fe20000000800 */
[----:B------:R-:W0:Y:S07]  /*0010*/  S2R R14, SR_TID.X ;  /* 0x00000000000e7919 */ /* 0x000e2e0000002100 */
[----:B------:R-:W1:Y:S01]  /*0020*/  S2UR UR5, SR_CgaCtaId ;  /* 0x00000000000579c3 */ /* 0x000e620000008800 */
[----:B------:R-:W0:Y:S01]  /*0030*/  LDCU UR4, c[0x0][0x360] ;  /* 0x00006c00ff0477ac */ /* 0x000e220008000800 */
[----:B------:R-:W0:Y:S01]  /*0040*/  S2R R16, SR_CTAID.X ;  /* 0x0000000000107919 */ /* 0x000e220000002500 */
[----:B------:R-:W2:Y:S05]  /*0050*/  LDCU.64 UR8, c[0x0][0x358] ;  /* 0x00006b00ff0877ac */ /* 0x000eaa0008000a00 */
[----:B------:R-:W3:Y:S01]  /*0060*/  LDC.64 R2, c[0x0][0x380] ;  /* 0x0000e000ff027b82 */ /* 0x000ee20000000a00 */
[----:B0-----:R-:W-:Y:S01]  /*0070*/  IMAD R0, R16, UR4, R14 ;  /* 0x0000000410007c24 */ /* 0x001fe2000f8e020e */
[----:B------:R-:W-:-:S02]  /*0080*/  UMOV UR4, 0x400 ;  /* 0x0000040000047882 */ /* 0x000fc40000000000 */
[----:B-1----:R-:W-:Y:S02]  /*0090*/  ULEA UR6, UR5, UR4, 0x18 ;  /* 0x0000000405067291 */ /* 0x002fe4000f8ec0ff */
[----:B------:R-:W-:-:S05]  /*00a0*/  SHF.L.U32 R5, R0, 0x4, RZ ;  /* 0x0000000400057819 */ /* 0x000fca00000006ff */
[--C-:B---3--:R-:W-:Y:S02]  /*00b0*/  IMAD.WIDE R4, R5, 0x4, R2.reuse ;  /* 0x0000000405047825 */ /* 0x108fe400078e0202 */
[----:B------:R-:W-:Y:S01]  /*00c0*/  STS [UR6], RZ ;  /* 0x000000ffff007988 */ /* 0x000fe20008000806 */
[----:B------:R-:W-:Y:S06]  /*00d0*/  BAR.SYNC.DEFER_BLOCKING 0x0 ;  /* 0x0000000000007b1d */ /* 0x000fec0000010000 */
[----:B--2---:R-:W2:Y:S04]  /*00e0*/  LDG.E R7, desc[UR8][R4.64] ;  /* 0x0000000804077981 */ /* 0x004ea8000c1e1900 */
[----:B------:R-:W3:Y:S04]  /*00f0*/  LDG.E R9, desc[UR8][R4.64+0x4] ;  /* 0x0000040804097981 */ /* 0x000ee8000c1e1900 */
[----:B------:R-:W4:Y:S04]  /*0100*/  LDG.E R11, desc[UR8][R4.64+0x8] ;  /* 0x00000808040b7981 */ /* 0x000f28000c1e1900 */
[----:B------:R-:W5:Y:S04]  /*0110*/  LDG.E R13, desc[UR8][R4.64+0xc] ;  /* 0x00000c08040d7981 */ /* 0x000f68000c1e1900 */
        /* <DEDUP_REMOVED lines=11> */
[----:B------:R0:W5:Y:S01]  /*01d0*/  LDG.E R12, desc[UR8][R4.64+0x3c] ;  /* 0x00003c08040c7981 */ /* 0x000162000c1e1900 */
[----:B------:R-:W-:Y:S01]  /*01e0*/  UIADD3 UR4, UPT, UPT, UR4, 0x10, URZ ;  /* 0x0000001004047890 */ /* 0x000fe2000fffe0ff */
[----:B------:R-:W-:-:S03]  /*01f0*/  IMAD.WIDE.U32 R2, R16, 0x4, R2 ;  /* 0x0000000410027825 */ /* 0x000fc600078e0002 */
[----:B------:R-:W-:Y:S01]  /*0200*/  ULEA UR4, UR5, UR4, 0x18 ;  /* 0x0000000405047291 */ /* 0x000fe2000f8ec0ff */
[----:B0-----:R-:W0:Y:S05]  /*0210*/  S2R R5, SR_LANEID ;  /* 0x0000000000057919 */ /* 0x001e2a0000000000 */
[----:B------:R-:W-:Y:S01]  /*0220*/  LEA R0, R14, UR4, 0x2 ;  /* 0x000000040e007c11 */ /* 0x000fe2000f8e10ff */
[----:B------:R-:W-:Y:S02]  /*0230*/  VOTEU.ANY UR4, UPT, PT ;  /* 0x0000000000047886 */ /* 0x000fe400038e0100 */
[----:B------:R-:W-:-:S06]  /*0240*/  UFLO.U32 UR4, UR4 ;  /* 0x00000004000472bd */ /* 0x000fcc00080e0000 */
[----:B0-----:R-:W-:Y:S01]  /*0250*/  ISETP.EQ.U32.AND P0, PT, R5, UR4, PT ;  /* 0x0000000405007c0c */ /* 0x001fe2000bf02070 */
[----:B--2---:R-:W-:Y:S04]  /*0260*/  ATOMS.ADD RZ, [R0], R7 ;  /* 0x0000000700ff738c */ /* 0x004fe80000000000 */
[----:B---3--:R-:W-:Y:S04]  /*0270*/  ATOMS.ADD RZ, [R0], R9 ;  /* 0x0000000900ff738c */ /* 0x008fe80000000000 */
[----:B----4-:R-:W-:Y:S04]  /*0280*/  ATOMS.ADD RZ, [R0], R11 ;  /* 0x0000000b00ff738c */ /* 0x010fe80000000000 */
[----:B-----5:R-:W-:Y:S04]  /*0290*/  ATOMS.ADD RZ, [R0], R13 ;  /* 0x0000000d00ff738c */ /* 0x020fe80000000000 */
[----:B------:R-:W-:Y:S04]  /*02a0*/  ATOMS.ADD RZ, [R0], R15 ;  /* 0x0000000f00ff738c */ /* 0x000fe80000000000 */
        /* <DEDUP_REMOVED lines=10> */
[----:B------:R-:W-:Y:S01]  /*0350*/  ATOMS.ADD RZ, [R0], R12 ;  /* 0x0000000c00ff738c */ /* 0x000fe20000000000 */
[----:B------:R-:W-:Y:S06]  /*0360*/  BAR.SYNC.DEFER_BLOCKING 0x0 ;  /* 0x0000000000007b1d */ /* 0x000fec0000010000 */
[----:B------:R-:W0:Y:S02]  /*0370*/  LDS R4, [R0] ;  /* 0x0000000000047984 */ /* 0x000e240000000800 */
[----:B0-----:R-:W0:Y:S02]  /*0380*/  REDUX.SUM UR5, R4 ;  /* 0x00000000040573c4 */ /* 0x001e24000000c000 */
[----:B0-----:R-:W-:-:S05]  /*0390*/  MOV R6, UR5 ;  /* 0x0000000500067c02 */ /* 0x001fca0008000f00 */
[----:B------:R-:W-:Y:S04]  /*03a0*/  @P0 ATOMS.ADD RZ, [UR6], R6 ;  /* 0x00000006ffff098c */ /* 0x000fe80008000006 */
[----:B------:R-:W0:Y:S04]  /*03b0*/  LDS R5, [UR6] ;  /* 0x00000006ff057984 */ /* 0x000e280008000800 */
[----:B0-----:R-:W-:Y:S01]  /*03c0*/  STG.E desc[UR8][R2.64], R5 ;  /* 0x0000000502007986 */ /* 0x001fe2000c101908 */
[----:B------:R-:W-:Y:S05]  /*03d0*/  EXIT ;  /* 0x000000000000794d */ /* 0x000fea0003800000 */
.L_x_0:
[----:B------:R-:W-:-:S00]  /*03e0*/  BRA `(.L_x_0) ;  /* 0xfffffffc00fc7947 */ /* 0x000fc0000383ffff */
[----:B------:R-:W-:-:S00]  /*03f0*/  NOP ;  /* 0x0000000000007918 */ /* 0x000fc00000000000 */
        /* <DEDUP_REMOVED lines=8> */
.L_x_2:


//--------------------- .text._Z6kernelPiPf       --------------------------
	.section	.text._Z6kernelPiPf,"ax",@progbits
	.align	128
        .global         _Z6kernelPiPf
        .type           _Z6kernelPiPf,@function
        .size           _Z6kernelPiPf,(.L_x_3 - _Z6kernelPiPf)
        .other          _Z6kernelPiPf,@"STO_CUDA_ENTRY STV_DEFAULT"
_Z6kernelPiPf:
.text._Z6kernelPiPf:
[----:B------:R-:W-:Y:S01]  /*0000*/  LDC R1, c[0x0][0x37c] ;  /* 0x0000df00ff017b82 */ /* 0x000fe20000000800 */
[----:B------:R-:W0:Y:S01]  /*0010*/  S2R R9, SR_CTAID.X ;  /* 0x0000000000097919 */ /* 0x000e220000002500 */
[----:B------:R-:W0:Y:S06]  /*0020*/  LDCU UR6, c[0x0][0x360] ;  /* 0x00006c00ff0677ac */ /* 0x000e2c0008000800 */
[----:B------:R-:W1:Y:S01]  /*0030*/  LDC.64 R2, c[0x0][0x388] ;  /* 0x0000e200ff027b82 */ /* 0x000e620000000a00 */
[----:B------:R-:W0:Y:S01]  /*0040*/  S2R R0, SR_TID.X ;  /* 0x0000000000007919 */ /* 0x000e220000002100 */
[----:B------:R-:W2:Y:S01]  /*0050*/  LDCU.64 UR4, c[0x0][0x358] ;  /* 0x00006b00ff0477ac */ /* 0x000ea20008000a00 */
[----:B0-----:R-:W-:-:S05]  /*0060*/  IMAD R9, R9, UR6, R0 ;  /* 0x0000000609097c24 */ /* 0x001fca000f8e0200 */
[----:B------:R-:W-:-:S05]  /*0070*/  SHF.L.U32 R5, R9, 0x1, RZ ;  /* 0x0000000109057819 */ /* 0x000fca00000006ff */
[----:B-1----:R-:W-:-:S05]  /*0080*/  IMAD.WIDE R2, R5, 0x4, R2 ;  /* 0x0000000405027825 */ /* 0x002fca00078e0202 */
[----:B--2---:R-:W2:Y:S04]  /*0090*/  LDG.E R8, desc[UR4][R2.64+0x4] ;  /* 0x0000040402087981 */ /* 0x004ea8000c1e1900 */
[----:B------:R-:W3:Y:S01]  /*00a0*/  LDG.E R0, desc[UR4][R2.64] ;  /* 0x0000000402007981 */ /* 0x000ee2000c1e1900 */
[----:B--2---:R-:W0:Y:S08]  /*00b0*/  F2F.F64.F32 R6, R8 ;  /* 0x0000000800067310 */ /* 0x004e300000201800 */
[----:B---3--:R-:W1:Y:S01]  /*00c0*/  F2F.F64.F32 R4, R0 ;  /* 0x0000000000047310 */ /* 0x008e620000201800 */
[----:B0-----:R-:W-:-:S08]  /*00d0*/  DMUL R6, R6, R6 ;  /* 0x0000000606067228 */ /* 0x001fd00000000000 */
[----:B-1----:R-:W-:-:S08]  /*00e0*/  DFMA R6, R4, R4, R6 ;  /* 0x000000040406722b */ /* 0x002fd00000000006 */
[----:B------:R-:W-:-:S14]  /*00f0*/  DSETP.GTU.AND P0, PT, R6, 1, PT ;  /* 0x3ff000000600742a */ /* 0x000fdc0003f0c000 */
[----:B------:R-:W0:Y:S01]  /*0100*/  @!P0 LDC.64 R4, c[0x0][0x380] ;  /* 0x0000e000ff048b82 */ /* 0x000e220000000a00 */
[----:B------:R-:W-:Y:S01]  /*0110*/  @!P0 MOV R7, 0x1 ;  /* 0x0000000100078802 */ /* 0x000fe20000000f00 */
[----:B0-----:R-:W-:-:S05]  /*0120*/  @!P0 IMAD.WIDE R4, R9, 0x4, R4 ;  /* 0x0000000409048825 */ /* 0x001fca00078e0204 */
[----:B------:R0:W-:Y:S01]  /*0130*/  @!P0 STG.E desc[UR4][R4.64], R7 ;  /* 0x0000000704008986 */ /* 0x0001e2000c101904 */
[----:B------:R-:W-:Y:S05]  /*0140*/  @!P0 EXIT ;  /* 0x000000000000894d */ /* 0x000fea0003800000 */
[----:B------:R-:W1:Y:S02]  /*0150*/  LDC.64 R2, c[0x0][0x380] ;  /* 0x0000e000ff027b82 */ /* 0x000e640000000a00 */
[----:B-1----:R-:W-:-:S05]  /*0160*/  IMAD.WIDE R2, R9, 0x4, R2 ;  /* 0x0000000409027825 */ /* 0x002fca00078e0202 */
[----:B------:R-:W-:Y:S01]  /*0170*/  STG.E desc[UR4][R2.64], RZ ;  /* 0x000000ff02007986 */ /* 0x000fe2000c101904 */
[----:B------:R-:W-:Y:S05]  /*0180*/  EXIT ;  /* 0x000000000000794d */ /* 0x000fea0003800000 */
.L_x_1:
        /* <DEDUP_REMOVED lines=15> */
.L_x_3:


//--------------------- .nv.shared._Z9reductionPi --------------------------
	.section	.nv.shared._Z9reductionPi,"aw",@nobits
	.sectionflags	@""
	.align	16
.nv.shared._Z9reductionPi:
	.zero		1040


//--------------------- .nv.shared.reserved.0     --------------------------
	.section	.nv.shared.reserved.0,"aw",@nobits
	.weak		__nv_reservedSMEM_offset_0_alias
	.size		__nv_reservedSMEM_offset_0_alias, 0, 64
	.other		__nv_reservedSMEM_offset_0_alias,@"STO_CUDA_RESERVED_SHARED STV_DEFAULT"
__nv_reservedSMEM_offset_0_alias:
	.zero		0
	.zero		64


//--------------------- .nv.shared._Z6kernelPiPf  --------------------------
	.section	.nv.shared._Z6kernelPiPf,"aw",@nobits
	.sectionflags	@""
	.align	16
	.zero		1024


//--------------------- .nv.constant0._Z9reductionPi --------------------------
	.section	.nv.constant0._Z9reductionPi,"a",@progbits
	.sectionflags	@""
	.align	4
.nv.constant0._Z9reductionPi:
	.zero		904


//--------------------- .nv.constant0._Z6kernelPiPf --------------------------
	.section	.nv.constant0._Z6kernelPiPf,"a",@progbits
	.sectionflags	@""
	.align	4
.nv.constant0._Z6kernelPiPf:
	.zero		912


//--------------------- SYMBOLS --------------------------

	.type		.nv.reservedSmem.offset0,@object
	.size		.nv.reservedSmem.offset0,0x4
	.type		.nv.reservedSmem.cap,@object
	.size		.nv.reservedSmem.cap,0x4
